//
// Generated by NVIDIA NVVM Compiler
//
// Compiler Build ID: CL-36424714
// Cuda compilation tools, release 13.0, V13.0.88
// Based on NVVM 20.0.0
//

.version 9.0
.target sm_100
.address_size 64

	// .globl	kmeans_kernel

.visible .entry kmeans_kernel(
	.param .u64 .ptr .align 1 kmeans_kernel_param_0,
	.param .u64 .ptr .align 1 kmeans_kernel_param_1,
	.param .u64 .ptr .align 1 kmeans_kernel_param_2,
	.param .u32 kmeans_kernel_param_3,
	.param .u32 kmeans_kernel_param_4,
	.param .u32 kmeans_kernel_param_5
)
{
	.reg .pred 	%p<19>;
	.reg .b32 	%r<77>;
	.reg .b32 	%f<96>;
	.reg .b64 	%rd<40>;

	ld.param.u64 	%rd8, [kmeans_kernel_param_0];
	ld.param.u64 	%rd9, [kmeans_kernel_param_1];
	ld.param.u64 	%rd7, [kmeans_kernel_param_2];
	ld.param.u32 	%r38, [kmeans_kernel_param_3];
	ld.param.u32 	%r39, [kmeans_kernel_param_4];
	ld.param.u32 	%r40, [kmeans_kernel_param_5];
	cvta.to.global.u64 	%rd1, %rd9;
	cvta.to.global.u64 	%rd2, %rd8;
	mov.u32 	%r41, %ctaid.x;
	mov.u32 	%r42, %ntid.x;
	mov.u32 	%r43, %tid.x;
	mad.lo.s32 	%r1, %r41, %r42, %r43;
	setp.ge.s32 	%p1, %r1, %r40;
	@%p1 bra 	$L__BB0_23;
	setp.lt.s32 	%p2, %r38, 1;
	mov.b32 	%r76, -1;
	@%p2 bra 	$L__BB0_22;
	setp.lt.s32 	%p3, %r39, 1;
	mul.lo.s32 	%r2, %r39, %r1;
	@%p3 bra 	$L__BB0_16;
	and.b32  	%r3, %r39, 7;
	and.b32  	%r4, %r39, 3;
	and.b32  	%r5, %r39, 2147483640;
	and.b32  	%r6, %r39, 1;
	neg.s32 	%r7, %r5;
	add.s64 	%rd3, %rd2, 16;
	mov.f32 	%f84, 0f501502F9;
	mov.b32 	%r76, -1;
	mov.b32 	%r61, 0;
$L__BB0_4:
	setp.lt.u32 	%p10, %r39, 8;
	mul.lo.s32 	%r10, %r61, %r39;
	mov.f32 	%f92, 0f00000000;
	mov.b32 	%r66, 0;
	@%p10 bra 	$L__BB0_7;
	mul.wide.u32 	%rd10, %r10, 4;
	add.s64 	%rd11, %rd1, %rd10;
	add.s64 	%rd39, %rd11, 16;
	mov.f32 	%f92, 0f00000000;
	mov.u32 	%r63, %r2;
	mov.u32 	%r64, %r7;
$L__BB0_6:
	.pragma "nounroll";
	mul.wide.s32 	%rd12, %r63, 4;
	add.s64 	%rd13, %rd3, %rd12;
	ld.global.f32 	%f26, [%rd13+-16];
	ld.global.f32 	%f27, [%rd39+-16];
	sub.f32 	%f28, %f26, %f27;
	fma.rn.f32 	%f29, %f28, %f28, %f92;
	ld.global.f32 	%f30, [%rd13+-12];
	ld.global.f32 	%f31, [%rd39+-12];
	sub.f32 	%f32, %f30, %f31;
	fma.rn.f32 	%f33, %f32, %f32, %f29;
	ld.global.f32 	%f34, [%rd13+-8];
	ld.global.f32 	%f35, [%rd39+-8];
	sub.f32 	%f36, %f34, %f35;
	fma.rn.f32 	%f37, %f36, %f36, %f33;
	ld.global.f32 	%f38, [%rd13+-4];
	ld.global.f32 	%f39, [%rd39+-4];
	sub.f32 	%f40, %f38, %f39;
	fma.rn.f32 	%f41, %f40, %f40, %f37;
	ld.global.f32 	%f42, [%rd13];
	ld.global.f32 	%f43, [%rd39];
	sub.f32 	%f44, %f42, %f43;
	fma.rn.f32 	%f45, %f44, %f44, %f41;
	ld.global.f32 	%f46, [%rd13+4];
	ld.global.f32 	%f47, [%rd39+4];
	sub.f32 	%f48, %f46, %f47;
	fma.rn.f32 	%f49, %f48, %f48, %f45;
	ld.global.f32 	%f50, [%rd13+8];
	ld.global.f32 	%f51, [%rd39+8];
	sub.f32 	%f52, %f50, %f51;
	fma.rn.f32 	%f53, %f52, %f52, %f49;
	ld.global.f32 	%f54, [%rd13+12];
	ld.global.f32 	%f55, [%rd39+12];
	sub.f32 	%f56, %f54, %f55;
	fma.rn.f32 	%f92, %f56, %f56, %f53;
	add.s32 	%r64, %r64, 8;
	add.s32 	%r63, %r63, 8;
	add.s64 	%rd39, %rd39, 32;
	setp.ne.s32 	%p11, %r64, 0;
	mov.u32 	%r66, %r5;
	@%p11 bra 	$L__BB0_6;
$L__BB0_7:
	setp.eq.s32 	%p12, %r3, 0;
	@%p12 bra 	$L__BB0_15;
	add.s32 	%r54, %r3, -1;
	setp.lt.u32 	%p13, %r54, 3;
	@%p13 bra 	$L__BB0_10;
	add.s32 	%r55, %r66, %r2;
	mul.wide.s32 	%rd14, %r55, 4;
	add.s64 	%rd15, %rd2, %rd14;
	ld.global.f32 	%f58, [%rd15];
	add.s32 	%r56, %r66, %r10;
	mul.wide.u32 	%rd16, %r56, 4;
	add.s64 	%rd17, %rd1, %rd16;
	ld.global.f32 	%f59, [%rd17];
	sub.f32 	%f60, %f58, %f59;
	fma.rn.f32 	%f61, %f60, %f60, %f92;
	ld.global.f32 	%f62, [%rd15+4];
	cvt.u64.u32 	%rd18, %r10;
	cvt.u64.u32 	%rd19, %r66;
	add.s64 	%rd20, %rd19, %rd18;
	shl.b64 	%rd21, %rd20, 2;
	add.s64 	%rd22, %rd1, %rd21;
	ld.global.f32 	%f63, [%rd22+4];
	sub.f32 	%f64, %f62, %f63;
	fma.rn.f32 	%f65, %f64, %f64, %f61;
	ld.global.f32 	%f66, [%rd15+8];
	ld.global.f32 	%f67, [%rd22+8];
	sub.f32 	%f68, %f66, %f67;
	fma.rn.f32 	%f69, %f68, %f68, %f65;
	ld.global.f32 	%f70, [%rd15+12];
	ld.global.f32 	%f71, [%rd22+12];
	sub.f32 	%f72, %f70, %f71;
	fma.rn.f32 	%f92, %f72, %f72, %f69;
	add.s32 	%r66, %r66, 4;
$L__BB0_10:
	setp.eq.s32 	%p14, %r4, 0;
	@%p14 bra 	$L__BB0_15;
	setp.eq.s32 	%p15, %r4, 1;
	@%p15 bra 	$L__BB0_13;
	add.s32 	%r57, %r66, %r2;
	mul.wide.s32 	%rd23, %r57, 4;
	add.s64 	%rd24, %rd2, %rd23;
	ld.global.f32 	%f74, [%rd24];
	add.s32 	%r58, %r66, %r10;
	mul.wide.u32 	%rd25, %r58, 4;
	add.s64 	%rd26, %rd1, %rd25;
	ld.global.f32 	%f75, [%rd26];
	sub.f32 	%f76, %f74, %f75;
	fma.rn.f32 	%f77, %f76, %f76, %f92;
	ld.global.f32 	%f78, [%rd24+4];
	cvt.u64.u32 	%rd27, %r10;
	cvt.u64.u32 	%rd28, %r66;
	add.s64 	%rd29, %rd28, %rd27;
	shl.b64 	%rd30, %rd29, 2;
	add.s64 	%rd31, %rd1, %rd30;
	ld.global.f32 	%f79, [%rd31+4];
	sub.f32 	%f80, %f78, %f79;
	fma.rn.f32 	%f92, %f80, %f80, %f77;
	add.s32 	%r66, %r66, 2;
$L__BB0_13:
	setp.eq.s32 	%p16, %r6, 0;
	@%p16 bra 	$L__BB0_15;
	add.s32 	%r59, %r66, %r2;
	mul.wide.s32 	%rd32, %r59, 4;
	add.s64 	%rd33, %rd2, %rd32;
	ld.global.f32 	%f81, [%rd33];
	add.s32 	%r60, %r66, %r10;
	mul.wide.u32 	%rd34, %r60, 4;
	add.s64 	%rd35, %rd1, %rd34;
	ld.global.f32 	%f82, [%rd35];
	sub.f32 	%f83, %f81, %f82;
	fma.rn.f32 	%f92, %f83, %f83, %f92;
$L__BB0_15:
	setp.lt.f32 	%p17, %f92, %f84;
	selp.f32 	%f84, %f92, %f84, %p17;
	selp.b32 	%r76, %r61, %r76, %p17;
	add.s32 	%r61, %r61, 1;
	setp.eq.s32 	%p18, %r61, %r38;
	@%p18 bra 	$L__BB0_22;
	bra.uni 	$L__BB0_4;
$L__BB0_16:
	and.b32  	%r22, %r38, 3;
	setp.lt.u32 	%p4, %r38, 4;
	mov.f32 	%f94, 0f501502F9;
	mov.b32 	%r76, -1;
	mov.b32 	%r73, 0;
	@%p4 bra 	$L__BB0_19;
	and.b32  	%r73, %r38, 2147483644;
	mov.f32 	%f94, 0f501502F9;
	mov.b32 	%r76, -1;
	mov.b32 	%r68, 0;
$L__BB0_18:
	setp.gt.f32 	%p5, %f94, 0f00000000;
	selp.f32 	%f94, 0f00000000, %f94, %p5;
	selp.b32 	%r76, %r68, %r76, %p5;
	add.s32 	%r68, %r68, 4;
	setp.ne.s32 	%p6, %r68, %r73;
	@%p6 bra 	$L__BB0_18;
$L__BB0_19:
	setp.eq.s32 	%p7, %r22, 0;
	@%p7 bra 	$L__BB0_22;
	mov.b32 	%r75, 0;
$L__BB0_21:
	.pragma "nounroll";
	setp.gt.f32 	%p8, %f94, 0f00000000;
	selp.f32 	%f94, 0f00000000, %f94, %p8;
	selp.b32 	%r76, %r73, %r76, %p8;
	add.s32 	%r73, %r73, 1;
	add.s32 	%r75, %r75, 1;
	setp.ne.s32 	%p9, %r75, %r22;
	@%p9 bra 	$L__BB0_21;
$L__BB0_22:
	cvta.to.global.u64 	%rd36, %rd7;
	mul.wide.s32 	%rd37, %r1, 4;
	add.s64 	%rd38, %rd36, %rd37;
	st.global.u32 	[%rd38], %r76;
$L__BB0_23:
	ret;

}


// ===== COMPILED SASS (sm_100) =====

	.target	sm_100

	.elftype	@"ET_EXEC"


//--------------------- .note.nv.tkinfo           --------------------------
	.section	.note.nv.tkinfo,"",@"SHT_NOTE"
	.sectionflags	@"SHF_NOTE_NV_TKINFO"
	.tkinfo
        /*0018*/ 	.word	0x00000002
        /*0030*/ 	.string	""
        /*0030*/ 	.string	"ptxas"
        /*0030*/ 	.string	"Cuda compilation tools, release 13.0, V13.0.88"
        /*0030*/ 	.string	"Build cuda_13.0.r13.0/compiler.36424714_0"
        /*0030*/ 	.string	"-arch sm_100 -m 64 "



//--------------------- .note.nv.cuinfo           --------------------------
	.section	.note.nv.cuinfo,"",@"SHT_NOTE"
	.sectionflags	@"SHF_NOTE_NV_CUINFO"
        /*0018*/ 	.short	0x0002
        /*001a*/ 	.short	0x0064
        /*001c*/ 	.short	0x0082
	.zero		2


//--------------------- .nv.info                  --------------------------
	.section	.nv.info,"",@"SHT_CUDA_INFO"
	.align	4


	//----- nvinfo : EIATTR_REGCOUNT
	.align		4
        /*0000*/ 	.byte	0x04, 0x2f
        /*0002*/ 	.short	(.L_1 - .L_0)
	.align		4
.L_0:
        /*0004*/ 	.word	index@(kmeans_kernel)
        /*0008*/ 	.word	0x0000001f


	//----- nvinfo : EIATTR_FRAME_SIZE
	.align		4
.L_1:
        /*000c*/ 	.byte	0x04, 0x11
        /*000e*/ 	.short	(.L_3 - .L_2)
	.align		4
.L_2:
        /*0010*/ 	.word	index@(kmeans_kernel)
        /*0014*/ 	.word	0x00000000


	//----- nvinfo : EIATTR_MIN_STACK_SIZE
	.align		4
.L_3:
        /*0018*/ 	.byte	0x04, 0x12
        /*001a*/ 	.short	(.L_5 - .L_4)
	.align		4
.L_4:
        /*001c*/ 	.word	index@(kmeans_kernel)
        /*0020*/ 	.word	0x00000000
.L_5:


//--------------------- .nv.compat                --------------------------
	.section	.nv.compat,"",@"SHT_CUDA_COMPAT_INFO"
	.align	4
        /*0000*/ 	.byte	0x02, 0x09, 0x00, 0x00, 0x02, 0x02, 0x01, 0x00, 0x02, 0x05, 0x05, 0x00, 0x03, 0x07, 0x01, 0x01
        /*0010*/ 	.byte	0x02, 0x03, 0x00, 0x00, 0x02, 0x06, 0x01, 0x00, 0x04, 0x0b, 0x08, 0x00, 0x09, 0x00, 0x00, 0x00
        /*0020*/ 	.byte	0x00, 0x00, 0x00, 0x00


//--------------------- .nv.info.kmeans_kernel    --------------------------
	.section	.nv.info.kmeans_kernel,"",@"SHT_CUDA_INFO"
	.sectionflags	@""
	.align	4


	//----- nvinfo : EIATTR_CUDA_API_VERSION
	.align		4
        /*0000*/ 	.byte	0x04, 0x37
        /*0002*/ 	.short	(.L_7 - .L_6)
.L_6:
        /*0004*/ 	.word	0x00000082


	//----- nvinfo : EIATTR_KPARAM_INFO
	.align		4
.L_7:
        /*0008*/ 	.byte	0x04, 0x17
        /*000a*/ 	.short	(.L_9 - .L_8)
.L_8:
        /*000c*/ 	.word	0x00000000
        /*0010*/ 	.short	0x0005
        /*0012*/ 	.short	0x0020
        /*0014*/ 	.byte	0x00, 0xf0, 0x11, 0x00


	//----- nvinfo : EIATTR_KPARAM_INFO
	.align		4
.L_9:
        /*0018*/ 	.byte	0x04, 0x17
        /*001a*/ 	.short	(.L_11 - .L_10)
.L_10:
        /*001c*/ 	.word	0x00000000
        /*0020*/ 	.short	0x0004
        /*0022*/ 	.short	0x001c
        /*0024*/ 	.byte	0x00, 0xf0, 0x11, 0x00


	//----- nvinfo : EIATTR_KPARAM_INFO
	.align		4
.L_11:
        /*0028*/ 	.byte	0x04, 0x17
        /*002a*/ 	.short	(.L_13 - .L_12)
.L_12:
        /*002c*/ 	.word	0x00000000
        /*0030*/ 	.short	0x0003
        /*0032*/ 	.short	0x0018
        /*0034*/ 	.byte	0x00, 0xf0, 0x11, 0x00


	//----- nvinfo : EIATTR_KPARAM_INFO
	.align		4
.L_13:
        /*0038*/ 	.byte	0x04, 0x17
        /*003a*/ 	.short	(.L_15 - .L_14)
.L_14:
        /*003c*/ 	.word	0x00000000
        /*0040*/ 	.short	0x0002
        /*0042*/ 	.short	0x0010
        /*0044*/ 	.byte	0x00, 0xf5, 0x21, 0x00


	//----- nvinfo : EIATTR_KPARAM_INFO
	.align		4
.L_15:
        /*0048*/ 	.byte	0x04, 0x17
        /*004a*/ 	.short	(.L_17 - .L_16)
.L_16:
        /*004c*/ 	.word	0x00000000
        /*0050*/ 	.short	0x0001
        /*0052*/ 	.short	0x0008
        /*0054*/ 	.byte	0x00, 0xf5, 0x21, 0x00


	//----- nvinfo : EIATTR_KPARAM_INFO
	.align		4
.L_17:
        /*0058*/ 	.byte	0x04, 0x17
        /*005a*/ 	.short	(.L_19 - .L_18)
.L_18:
        /*005c*/ 	.word	0x00000000
        /*0060*/ 	.short	0x0000
        /*0062*/ 	.short	0x0000
        /*0064*/ 	.byte	0x00, 0xf5, 0x21, 0x00


	//----- nvinfo : EIATTR_SPARSE_MMA_MASK
	.align		4
.L_19:
        /*0068*/ 	.byte	0x03, 0x50
        /*006a*/ 	.short	0x0000


	//----- nvinfo : EIATTR_MAXREG_COUNT
	.align		4
        /*006c*/ 	.byte	0x03, 0x1b
        /*006e*/ 	.short	0x00ff


	//----- nvinfo : EIATTR_MERCURY_ISA_VERSION
	.align		4
        /*0070*/ 	.byte	0x03, 0x5f
        /*0072*/ 	.short	0x0101


	//----- nvinfo : EIATTR_VRC_CTA_INIT_COUNT
	.align		4
        /*0074*/ 	.byte	0x02, 0x4a
	.zero		1
	.zero		1


	//----- nvinfo : EIATTR_EXIT_INSTR_OFFSETS
	.align		4
        /*0078*/ 	.byte	0x04, 0x1c
        /*007a*/ 	.short	(.L_21 - .L_20)


	//   ....[0]....
.L_20:
        /*007c*/ 	.word	0x00000070


	//   ....[1]....
        /*0080*/ 	.word	0x00000e00


	//----- nvinfo : EIATTR_CBANK_PARAM_SIZE
	.align		4
.L_21:
        /*0084*/ 	.byte	0x03, 0x19
        /*0086*/ 	.short	0x0024


	//----- nvinfo : EIATTR_PARAM_CBANK
	.align		4
        /*0088*/ 	.byte	0x04, 0x0a
        /*008a*/ 	.short	(.L_23 - .L_22)
	.align		4
.L_22:
        /*008c*/ 	.word	index@(.nv.constant0.kmeans_kernel)
        /*0090*/ 	.short	0x0380
        /*0092*/ 	.short	0x0024


	//----- nvinfo : EIATTR_SW_WAR
	.align		4
.L_23:
        /*0094*/ 	.byte	0x04, 0x36
        /*0096*/ 	.short	(.L_25 - .L_24)
.L_24:
        /*0098*/ 	.word	0x00000008
.L_25:


//--------------------- .nv.callgraph             --------------------------
	.section	.nv.callgraph,"",@"SHT_CUDA_CALLGRAPH"
	.align	4
	.sectionentsize	8
	.align		4
        /*0000*/ 	.word	0x00000000
	.align		4
        /*0004*/ 	.word	0xffffffff
	.align		4
        /*0008*/ 	.word	0x00000000
	.align		4
        /*000c*/ 	.word	0xfffffffe
	.align		4
        /*0010*/ 	.word	0x00000000
	.align		4
        /*0014*/ 	.word	0xfffffffd
	.align		4
        /*0018*/ 	.word	0x00000000
	.align		4
        /*001c*/ 	.word	0xfffffffc


//--------------------- .text.kmeans_kernel       --------------------------
	.section	.text.kmeans_kernel,"ax",@progbits
	.align	128
        .global         kmeans_kernel
        .type           kmeans_kernel,@function
        .size           kmeans_kernel,(.L_x_14 - kmeans_kernel)
        .other          kmeans_kernel,@"STO_CUDA_ENTRY STV_DEFAULT"
kmeans_kernel:
.text.kmeans_kernel:
[----:B------:R-:W-:Y:S01]  /*0000*/  LDC R1, c[0x0][0x37c] ;  /* 0x0000df00ff017b82 */ /* 0x000fe20000000800 */
[----:B------:R-:W0:Y:S07]  /*0010*/  S2R R3, SR_TID.X ;  /* 0x0000000000037919 */ /* 0x000e2e0000002100 */
[----:B------:R-:W0:Y:S01]  /*0020*/  S2UR UR4, SR_CTAID.X ;  /* 0x00000000000479c3 */ /* 0x000e220000002500 */
[----:B------:R-:W1:Y:S07]  /*0030*/  LDCU UR5, c[0x0][0x3a0] ;  /* 0x00007400ff0577ac */ /* 0x000e6e0008000800 */
[----:B------:R-:W0:Y:S02]  /*0040*/  LDC R0, c[0x0][0x360] ;  /* 0x0000d800ff007b82 */ /* 0x000e240000000800 */
[----:B0-----:R-:W-:-:S05]  /*0050*/  IMAD R0, R0, UR4, R3 ;  /* 0x0000000400007c24 */ /* 0x001fca000f8e0203 */
[----:B-1----:R-:W-:-:S13]  /*0060*/  ISETP.GE.AND P0, PT, R0, UR5, PT ;  /* 0x0000000500007c0c */ /* 0x002fda000bf06270 */
[----:B------:R-:W-:Y:S05]  /*0070*/  @P0 EXIT ;  /* 0x000000000000094d */ /* 0x000fea0003800000 */
[----:B------:R-:W0:Y:S01]  /*0080*/  LDCU UR4, c[0x0][0x398] ;  /* 0x00007300ff0477ac */ /* 0x000e220008000800 */
[----:B------:R-:W-:Y:S01]  /*0090*/  IMAD.MOV.U32 R2, RZ, RZ, -0x1 ;  /* 0xffffffffff027424 */ /* 0x000fe200078e00ff */
[----:B------:R-:W1:Y:S01]  /*00a0*/  LDCU.64 UR6, c[0x0][0x358] ;  /* 0x00006b00ff0677ac */ /* 0x000e620008000a00 */
[----:B0-----:R-:W-:-:S09]  /*00b0*/  UISETP.GE.AND UP0, UPT, UR4, 0x1, UPT ;  /* 0x000000010400788c */ /* 0x001fd2000bf06270 */
[----:B-1----:R-:W-:Y:S05]  /*00c0*/  BRA.U !UP0, `(.L_x_0) ;  /* 0x0000000d08407547 */ /* 0x002fea000b800000 */
[----:B------:R-:W0:Y:S02]  /*00d0*/  LDC R7, c[0x0][0x39c] ;  /* 0x0000e700ff077b82 */ /* 0x000e240000000800 */
[----:B0-----:R-:W-:-:S13]  /*00e0*/  ISETP.GE.AND P0, PT, R7, 0x1, PT ;  /* 0x000000010700780c */ /* 0x001fda0003f06270 */
[----:B------:R-:W-:Y:S05]  /*00f0*/  @!P0 BRA `(.L_x_1) ;  /* 0x0000000800388947 */ /* 0x000fea0003800000 */
[----:B------:R-:W0:Y:S01]  /*0100*/  LDCU.64 UR4, c[0x0][0x380] ;  /* 0x00007000ff0477ac */ /* 0x000e220008000a00 */
[C---:B------:R-:W-:Y:S01]  /*0110*/  LOP3.LUT R6, R7.reuse, 0x7ffffff8, RZ, 0xc0, !PT ;  /* 0x7ffffff807067812 */ /* 0x040fe200078ec0ff */
[----:B------:R-:W-:Y:S01]  /*0120*/  IMAD R3, R0, R7, RZ ;  /* 0x0000000700037224 */ /* 0x000fe200078e02ff */
[C---:B------:R-:W-:Y:S01]  /*0130*/  LOP3.LUT R4, R7.reuse, 0x7, RZ, 0xc0, !PT ;  /* 0x0000000707047812 */ /* 0x040fe200078ec0ff */
[----:B------:R-:W-:Y:S01]  /*0140*/  IMAD.MOV.U32 R9, RZ, RZ, RZ ;  /* 0x000000ffff097224 */ /* 0x000fe200078e00ff */
[----:B------:R-:W-:Y:S01]  /*0150*/  LOP3.LUT R5, R7, 0x3, RZ, 0xc0, !PT ;  /* 0x0000000307057812 */ /* 0x000fe200078ec0ff */
[----:B------:R-:W-:Y:S01]  /*0160*/  IMAD.MOV.U32 R7, RZ, RZ, 0x501502f9 ;  /* 0x501502f9ff077424 */ /* 0x000fe200078e00ff */
[----:B------:R-:W-:Y:S01]  /*0170*/  MOV R2, 0xffffffff ;  /* 0xffffffff00027802 */ /* 0x000fe20000000f00 */
[----:B------:R-:W-:Y:S01]  /*0180*/  IMAD.MOV R8, RZ, RZ, -R6 ;  /* 0x000000ffff087224 */ /* 0x000fe200078e0a06 */
[----:B0-----:R-:W-:-:S04]  /*0190*/  UIADD3 UR4, UP0, UPT, UR4, 0x10, URZ ;  /* 0x0000001004047890 */ /* 0x001fc8000ff1e0ff */
[----:B------:R-:W-:-:S12]  /*01a0*/  UIADD3.X UR5, UPT, UPT, URZ, UR5, URZ, UP0, !UPT ;  /* 0x00000005ff057290 */ /* 0x000fd800087fe4ff */
.L_x_6:
[----:B------:R-:W0:Y:S01]  /*01b0*/  LDC R24, c[0x0][0x39c] ;  /* 0x0000e700ff187b82 */ /* 0x000e220000000800 */
[----:B------:R-:W-:Y:S02]  /*01c0*/  HFMA2 R22, -RZ, RZ, 0, 0 ;  /* 0x00000000ff167431 */ /* 0x000fe400000001ff */
[----:B------:R-:W-:Y:S01]  /*01d0*/  IMAD.MOV.U32 R21, RZ, RZ, RZ ;  /* 0x000000ffff157224 */ /* 0x000fe200078e00ff */
[----:B0-----:R-:W-:Y:S01]  /*01e0*/  ISETP.GE.U32.AND P0, PT, R24, 0x8, PT ;  /* 0x000000081800780c */ /* 0x001fe20003f06070 */
[----:B------:R-:W-:-:S12]  /*01f0*/  IMAD R20, R9, R24, RZ ;  /* 0x0000001809147224 */ /* 0x000fd800078e02ff */
[----:B------:R-:W-:Y:S05]  /*0200*/  @!P0 BRA `(.L_x_2) ;  /* 0x0000000000c48947 */ /* 0x000fea0003800000 */
[----:B------:R-:W0:Y:S01]  /*0210*/  LDC.64 R10, c[0x0][0x388] ;  /* 0x0000e200ff0a7b82 */ /* 0x000e220000000a00 */
[----:B------:R-:W-:Y:S01]  /*0220*/  IMAD.MOV.U32 R22, RZ, RZ, RZ ;  /* 0x000000ffff167224 */ /* 0x000fe200078e00ff */
[----:B------:R-:W-:Y:S01]  /*0230*/  MOV R15, R3 ;  /* 0x00000003000f7202 */ /* 0x000fe20000000f00 */
[----:B------:R-:W-:Y:S02]  /*0240*/  IMAD.MOV.U32 R14, RZ, RZ, R8 ;  /* 0x000000ffff0e7224 */ /* 0x000fe400078e0008 */
[----:B0-----:R-:W-:-:S03]  /*0250*/  IMAD.WIDE.U32 R10, R20, 0x4, R10 ;  /* 0x00000004140a7825 */ /* 0x001fc600078e000a */
[----:B------:R-:W-:-:S05]  /*0260*/  IADD3 R12, P0, PT, R10, 0x10, RZ ;  /* 0x000000100a0c7810 */ /* 0x000fca0007f1e0ff */
[----:B------:R-:W-:-:S08]  /*0270*/  IMAD.X R13, RZ, RZ, R11, P0 ;  /* 0x000000ffff0d7224 */ /* 0x000fd000000e060b */
.L_x_3:
[----:B------:R-:W-:Y:S01]  /*0280*/  MOV R10, UR4 ;  /* 0x00000004000a7c02 */ /* 0x000fe20008000f00 */
[----:B------:R-:W-:Y:S01]  /*0290*/  IMAD.U32 R11, RZ, RZ, UR5 ;  /* 0x00000005ff0b7e24 */ /* 0x000fe2000f8e00ff */
[----:B------:R-:W2:Y:S03]  /*02a0*/  LDG.E R17, desc[UR6][R12.64+-0x10] ;  /* 0xfffff0060c117981 */ /* 0x000ea6000c1e1900 */
[----:B------:R-:W-:Y:S01]  /*02b0*/  IMAD.WIDE R10, R15, 0x4, R10 ;  /* 0x000000040f0a7825 */ /* 0x000fe200078e020a */
[----:B------:R-:W3:Y:S04]  /*02c0*/  LDG.E R23, desc[UR6][R12.64+-0xc] ;  /* 0xfffff4060c177981 */ /* 0x000ee8000c1e1900 */
[----:B------:R-:W2:Y:S04]  /*02d0*/  LDG.E R16, desc[UR6][R10.64+-0x10] ;  /* 0xfffff0060a107981 */ /* 0x000ea8000c1e1900 */
[----:B------:R-:W3:Y:S04]  /*02e0*/  LDG.E R18, desc[UR6][R10.64+-0xc] ;  /* 0xfffff4060a127981 */ /* 0x000ee8000c1e1900 */
[----:B------:R-:W4:Y:S04]  /*02f0*/  LDG.E R21, desc[UR6][R12.64+-0x8] ;  /* 0xfffff8060c157981 */ /* 0x000f28000c1e1900 */
[----:B------:R-:W4:Y:S04]  /*0300*/  LDG.E R26, desc[UR6][R10.64+-0x8] ;  /* 0xfffff8060a1a7981 */ /* 0x000f28000c1e1900 */
[----:B------:R-:W5:Y:S04]  /*0310*/  LDG.E R28, desc[UR6][R10.64+0xc] ;  /* 0x00000c060a1c7981 */ /* 0x000f68000c1e1900 */
[----:B------:R-:W5:Y:S01]  /*0320*/  LDG.E R25, desc[UR6][R12.64+0xc] ;  /* 0x00000c060c197981 */ /* 0x000f62000c1e1900 */
[----:B--2---:R-:W-:-:S03]  /*0330*/  FADD R19, R16, -R17 ;  /* 0x8000001110137221 */ /* 0x004fc60000000000 */
[----:B------:R-:W2:Y:S01]  /*0340*/  LDG.E R16, desc[UR6][R12.64+-0x4] ;  /* 0xfffffc060c107981 */ /* 0x000ea2000c1e1900 */
[----:B------:R-:W-:-:S03]  /*0350*/  FFMA R22, R19, R19, R22 ;  /* 0x0000001313167223 */ /* 0x000fc60000000016 */
[----:B------:R-:W2:Y:S01]  /*0360*/  LDG.E R17, desc[UR6][R10.64+-0x4] ;  /* 0xfffffc060a117981 */ /* 0x000ea2000c1e1900 */
[----:B---3--:R-:W-:-:S03]  /*0370*/  FADD R23, R18, -R23 ;  /* 0x8000001712177221 */ /* 0x008fc60000000000 */
[----:B------:R-:W3:Y:S01]  /*0380*/  LDG.E R18, desc[UR6][R12.64] ;  /* 0x000000060c127981 */ /* 0x000ee2000c1e1900 */
[----:B------:R-:W-:Y:S01]  /*0390*/  FFMA R23, R23, R23, R22 ;  /* 0x0000001717177223 */ /* 0x000fe20000000016 */
[----:B----4-:R-:W-:Y:S02]  /*03a0*/  FADD R26, R26, -R21 ;  /* 0x800000151a1a7221 */ /* 0x010fe40000000000 */
[----:B------:R-:W3:Y:S04]  /*03b0*/  LDG.E R19, desc[UR6][R10.64] ;  /* 0x000000060a137981 */ /* 0x000ee8000c1e1900 */
[----:B------:R-:W4:Y:S01]  /*03c0*/  LDG.E R21, desc[UR6][R12.64+0x4] ;  /* 0x000004060c157981 */ /* 0x000f22000c1e1900 */
[----:B------:R-:W-:-:S03]  /*03d0*/  FFMA R27, R26, R26, R23 ;  /* 0x0000001a1a1b7223 */ /* 0x000fc60000000017 */
[----:B------:R-:W4:Y:S04]  /*03e0*/  LDG.E R22, desc[UR6][R10.64+0x4] ;  /* 0x000004060a167981 */ /* 0x000f28000c1e1900 */
[----:B------:R0:W4:Y:S04]  /*03f0*/  LDG.E R23, desc[UR6][R12.64+0x8] ;  /* 0x000008060c177981 */ /* 0x000128000c1e1900 */
[----:B------:R-:W4:Y:S01]  /*0400*/  LDG.E R26, desc[UR6][R10.64+0x8] ;  /* 0x000008060a1a7981 */ /* 0x000f22000c1e1900 */
[----:B------:R-:W-:-:S05]  /*0410*/  VIADD R14, R14, 0x8 ;  /* 0x000000080e0e7836 */ /* 0x000fca0000000000 */
[----:B------:R-:W-:Y:S01]  /*0420*/  ISETP.NE.AND P0, PT, R14, RZ, PT ;  /* 0x000000ff0e00720c */ /* 0x000fe20003f05270 */
[----:B-----5:R-:W-:Y:S01]  /*0430*/  FADD R28, R28, -R25 ;  /* 0x800000191c1c7221 */ /* 0x020fe20000000000 */
[----:B0-----:R-:W-:Y:S01]  /*0440*/  IADD3 R12, P1, PT, R12, 0x20, RZ ;  /* 0x000000200c0c7810 */ /* 0x001fe20007f3e0ff */
[----:B------:R-:W-:-:S03]  /*0450*/  VIADD R15, R15, 0x8 ;  /* 0x000000080f0f7836 */ /* 0x000fc60000000000 */
[----:B------:R-:W-:Y:S01]  /*0460*/  IADD3.X R13, PT, PT, RZ, R13, RZ, P1, !PT ;  /* 0x0000000dff0d7210 */ /* 0x000fe20000ffe4ff */
[----:B--2---:R-:W-:-:S04]  /*0470*/  FADD R16, R17, -R16 ;  /* 0x8000001011107221 */ /* 0x004fc80000000000 */
[----:B------:R-:W-:Y:S01]  /*0480*/  FFMA R27, R16, R16, R27 ;  /* 0x00000010101b7223 */ /* 0x000fe2000000001b */
[----:B---3--:R-:W-:-:S04]  /*0490*/  FADD R18, R19, -R18 ;  /* 0x8000001213127221 */ /* 0x008fc80000000000 */
[----:B------:R-:W-:Y:S01]  /*04a0*/  FFMA R27, R18, R18, R27 ;  /* 0x00000012121b7223 */ /* 0x000fe2000000001b */
[----:B----4-:R-:W-:-:S04]  /*04b0*/  FADD R22, R22, -R21 ;  /* 0x8000001516167221 */ /* 0x010fc80000000000 */
[----:B------:R-:W-:Y:S01]  /*04c0*/  FFMA R27, R22, R22, R27 ;  /* 0x00000016161b7223 */ /* 0x000fe2000000001b */
[----:B------:R-:W-:-:S04]  /*04d0*/  FADD R26, R26, -R23 ;  /* 0x800000171a1a7221 */ /* 0x000fc80000000000 */
[----:B------:R-:W-:-:S04]  /*04e0*/  FFMA R27, R26, R26, R27 ;  /* 0x0000001a1a1b7223 */ /* 0x000fc8000000001b */
[----:B------:R-:W-:Y:S01]  /*04f0*/  FFMA R22, R28, R28, R27 ;  /* 0x0000001c1c167223 */ /* 0x000fe2000000001b */
[----:B------:R-:W-:Y:S06]  /*0500*/  @P0 BRA `(.L_x_3) ;  /* 0xfffffffc005c0947 */ /* 0x000fec000383ffff */
[----:B------:R-:W-:-:S07]  /*0510*/  IMAD.MOV.U32 R21, RZ, RZ, R6 ;  /* 0x000000ffff157224 */ /* 0x000fce00078e0006 */
.L_x_2:
[----:B------:R-:W-:-:S13]  /*0520*/  ISETP.NE.AND P0, PT, R4, RZ, PT ;  /* 0x000000ff0400720c */ /* 0x000fda0003f05270 */
[----:B------:R-:W-:Y:S05]  /*0530*/  @!P0 BRA `(.L_x_4) ;  /* 0x0000000400048947 */ /* 0x000fea0003800000 */
[----:B------:R-:W-:Y:S02]  /*0540*/  IADD3 R10, PT, PT, R4, -0x1, RZ ;  /* 0xffffffff040a7810 */ /* 0x000fe40007ffe0ff */
[----:B------:R-:W-:Y:S02]  /*0550*/  ISETP.NE.AND P1, PT, R5, RZ, PT ;  /* 0x000000ff0500720c */ /* 0x000fe40003f25270 */
[----:B------:R-:W-:-:S13]  /*0560*/  ISETP.GE.U32.AND P0, PT, R10, 0x3, PT ;  /* 0x000000030a00780c */ /* 0x000fda0003f06070 */
[----:B------:R-:W-:Y:S05]  /*0570*/  @!P0 BRA `(.L_x_5) ;  /* 0x0000000000708947 */ /* 0x000fea0003800000 */
[----:B------:R-:W0:Y:S01]  /*0580*/  LDC.64 R14, c[0x0][0x380] ;  /* 0x0000e000ff0e7b82 */ /* 0x000e220000000a00 */
[--C-:B------:R-:W-:Y:S01]  /*0590*/  IMAD.IADD R17, R3, 0x1, R21.reuse ;  /* 0x0000000103117824 */ /* 0x100fe200078e0215 */
[C---:B------:R-:W-:Y:S01]  /*05a0*/  IADD3 R16, P0, PT, R20.reuse, R21, RZ ;  /* 0x0000001514107210 */ /* 0x040fe20007f1e0ff */
[----:B------:R-:W-:-:S05]  /*05b0*/  IMAD.IADD R19, R20, 0x1, R21 ;  /* 0x0000000114137824 */ /* 0x000fca00078e0215 */
[----:B------:R-:W1:Y:S08]  /*05c0*/  LDC.64 R12, c[0x0][0x388] ;  /* 0x0000e200ff0c7b82 */ /* 0x000e700000000a00 */
[----:B------:R-:W2:Y:S01]  /*05d0*/  LDC.64 R10, c[0x0][0x388] ;  /* 0x0000e200ff0a7b82 */ /* 0x000ea20000000a00 */
[----:B0-----:R-:W-:Y:S01]  /*05e0*/  IMAD.WIDE R14, R17, 0x4, R14 ;  /* 0x00000004110e7825 */ /* 0x001fe200078e020e */
[----:B------:R-:W-:-:S04]  /*05f0*/  IADD3.X R17, PT, PT, RZ, RZ, RZ, P0, !PT ;  /* 0x000000ffff117210 */ /* 0x000fc800007fe4ff */
[----:B------:R-:W3:Y:S01]  /*0600*/  LDG.E R18, desc[UR6][R14.64+0x4] ;  /* 0x000004060e127981 */ /* 0x000ee2000c1e1900 */
[----:B-1----:R-:W-:-:S03]  /*0610*/  IMAD.WIDE.U32 R12, R19, 0x4, R12 ;  /* 0x00000004130c7825 */ /* 0x002fc600078e000c */
[----:B------:R-:W4:Y:S04]  /*0620*/  LDG.E R23, desc[UR6][R14.64+0x8] ;  /* 0x000008060e177981 */ /* 0x000f28000c1e1900 */
[----:B------:R-:W5:Y:S01]  /*0630*/  LDG.E R25, desc[UR6][R14.64+0xc] ;  /* 0x00000c060e197981 */ /* 0x000f62000c1e1900 */
[----:B--2---:R-:W-:-:S03]  /*0640*/  LEA R10, P0, R16, R10, 0x2 ;  /* 0x0000000a100a7211 */ /* 0x004fc600078010ff */
[----:B------:R-:W2:Y:S01]  /*0650*/  LDG.E R13, desc[UR6][R12.64] ;  /* 0x000000060c0d7981 */ /* 0x000ea2000c1e1900 */
[----:B------:R-:W-:-:S03]  /*0660*/  LEA.HI.X R11, R16, R11, R17, 0x2, P0 ;  /* 0x0000000b100b7211 */ /* 0x000fc600000f1411 */
[----:B------:R-:W2:Y:S04]  /*0670*/  LDG.E R16, desc[UR6][R14.64] ;  /* 0x000000060e107981 */ /* 0x000ea8000c1e1900 */
[----:B------:R-:W3:Y:S04]  /*0680*/  LDG.E R19, desc[UR6][R10.64+0x4] ;  /* 0x000004060a137981 */ /* 0x000ee8000c1e1900 */
[----:B------:R-:W4:Y:S04]  /*0690*/  LDG.E R26, desc[UR6][R10.64+0x8] ;  /* 0x000008060a1a7981 */ /* 0x000f28000c1e1900 */
[----:B------:R-:W5:Y:S01]  /*06a0*/  LDG.E R28, desc[UR6][R10.64+0xc] ;  /* 0x00000c060a1c7981 */ /* 0x000f62000c1e1900 */
[----:B------:R-:W-:-:S02]  /*06b0*/  VIADD R21, R21, 0x4 ;  /* 0x0000000415157836 */ /* 0x000fc40000000000 */
[----:B--2---:R-:W-:-:S04]  /*06c0*/  FADD R17, R16, -R13 ;  /* 0x8000000d10117221 */ /* 0x004fc80000000000 */
[----:B------:R-:W-:Y:S01]  /*06d0*/  FFMA R17, R17, R17, R22 ;  /* 0x0000001111117223 */ /* 0x000fe20000000016 */
[----:B---3--:R-:W-:Y:S01]  /*06e0*/  FADD R18, R18, -R19 ;  /* 0x8000001312127221 */ /* 0x008fe20000000000 */
[----:B----4-:R-:W-:-:S03]  /*06f0*/  FADD R26, R23, -R26 ;  /* 0x8000001a171a7221 */ /* 0x010fc60000000000 */
[----:B------:R-:W-:Y:S01]  /*0700*/  FFMA R17, R18, R18, R17 ;  /* 0x0000001212117223 */ /* 0x000fe20000000011 */
[----:B-----5:R-:W-:-:S03]  /*0710*/  FADD R28, R25, -R28 ;  /* 0x8000001c191c7221 */ /* 0x020fc60000000000 */
[----:B------:R-:W-:-:S04]  /*0720*/  FFMA R17, R26, R26, R17 ;  /* 0x0000001a1a117223 */ /* 0x000fc80000000011 */
[----:B------:R-:W-:-:S07]  /*0730*/  FFMA R22, R28, R28, R17 ;  /* 0x0000001c1c167223 */ /* 0x000fce0000000011 */
.L_x_5:
[----:B------:R-:W-:Y:S05]  /*0740*/  @!P1 BRA `(.L_x_4) ;  /* 0x0000000000809947 */ /* 0x000fea0003800000 */
[----:B------:R-:W-:Y:S01]  /*0750*/  ISETP.NE.AND P0, PT, R5, 0x1, PT ;  /* 0x000000010500780c */ /* 0x000fe20003f05270 */
[----:B------:R-:W0:Y:S01]  /*0760*/  LDC.64 R12, c[0x0][0x388] ;  /* 0x0000e200ff0c7b82 */ /* 0x000e220000000a00 */
[----:B------:R-:W-:-:S07]  /*0770*/  LOP3.LUT P1, RZ, R24, 0x1, RZ, 0xc0, !PT ;  /* 0x0000000118ff7812 */ /* 0x000fce000782c0ff */
[----:B------:R-:W1:Y:S04]  /*0780*/  LDC.64 R14, c[0x0][0x380] ;  /* 0x0000e000ff0e7b82 */ /* 0x000e680000000a00 */
[CC--:B------:R-:W-:Y:S02]  /*0790*/  @P0 IADD3 R23, P2, PT, R20.reuse, R21.reuse, RZ ;  /* 0x0000001514170210 */ /* 0x0c0fe40007f5e0ff */
[----:B------:R-:W-:Y:S02]  /*07a0*/  @P0 IADD3 R25, PT, PT, R20, R21, RZ ;  /* 0x0000001514190210 */ /* 0x000fe40007ffe0ff */
[----:B------:R-:W2:Y:S01]  /*07b0*/  @P0 LDC.64 R10, c[0x0][0x388] ;  /* 0x0000e200ff0a0b82 */ /* 0x000ea20000000a00 */
[----:B------:R-:W-:-:S07]  /*07c0*/  @P0 IMAD.X R24, RZ, RZ, RZ, P2 ;  /* 0x000000ffff180224 */ /* 0x000fce00010e06ff */
[----:B------:R-:W3:Y:S01]  /*07d0*/  LDC.64 R16, c[0x0][0x380] ;  /* 0x0000e000ff107b82 */ /* 0x000ee20000000a00 */
[----:B0-----:R-:W-:-:S06]  /*07e0*/  @P0 IMAD.WIDE.U32 R12, R25, 0x4, R12 ;  /* 0x00000004190c0825 */ /* 0x001fcc00078e000c */
[----:B------:R-:W4:Y:S01]  /*07f0*/  @P0 LDG.E R13, desc[UR6][R12.64] ;  /* 0x000000060c0d0981 */ /* 0x000f22000c1e1900 */
[----:B------:R-:W0:Y:S01]  /*0800*/  LDC.64 R18, c[0x0][0x388] ;  /* 0x0000e200ff127b82 */ /* 0x000e220000000a00 */
[----:B--2---:R-:W-:-:S04]  /*0810*/  @P0 LEA R10, P2, R23, R10, 0x2 ;  /* 0x0000000a170a0211 */ /* 0x004fc800078410ff */
[----:B------:R-:W-:Y:S01]  /*0820*/  @P0 LEA.HI.X R11, R23, R11, R24, 0x2, P2 ;  /* 0x0000000b170b0211 */ /* 0x000fe200010f1418 */
[----:B------:R-:W-:Y:S01]  /*0830*/  @P0 IMAD.IADD R23, R3, 0x1, R21 ;  /* 0x0000000103170824 */ /* 0x000fe200078e0215 */
[----:B------:R-:W-:-:S03]  /*0840*/  @P0 IADD3 R21, PT, PT, R21, 0x2, RZ ;  /* 0x0000000215150810 */ /* 0x000fc60007ffe0ff */
[----:B-1----:R-:W-:Y:S01]  /*0850*/  @P0 IMAD.WIDE R14, R23, 0x4, R14 ;  /* 0x00000004170e0825 */ /* 0x002fe200078e020e */
[----:B------:R-:W2:Y:S03]  /*0860*/  @P0 LDG.E R10, desc[UR6][R10.64+0x4] ;  /* 0x000004060a0a0981 */ /* 0x000ea6000c1e1900 */
[----:B------:R-:W-:Y:S01]  /*0870*/  @P1 IMAD.IADD R23, R20, 0x1, R21 ;  /* 0x0000000114171824 */ /* 0x000fe200078e0215 */
[----:B------:R-:W-:Y:S01]  /*0880*/  @P1 IADD3 R21, PT, PT, R3, R21, RZ ;  /* 0x0000001503151210 */ /* 0x000fe20007ffe0ff */
[----:B------:R-:W4:Y:S02]  /*0890*/  @P0 LDG.E R20, desc[UR6][R14.64] ;  /* 0x000000060e140981 */ /* 0x000f24000c1e1900 */
[----:B0-----:R-:W-:Y:S02]  /*08a0*/  @P1 IMAD.WIDE.U32 R18, R23, 0x4, R18 ;  /* 0x0000000417121825 */ /* 0x001fe400078e0012 */
[----:B------:R-:W2:Y:S02]  /*08b0*/  @P0 LDG.E R23, desc[UR6][R14.64+0x4] ;  /* 0x000004060e170981 */ /* 0x000ea4000c1e1900 */
[----:B---3--:R-:W-:-:S02]  /*08c0*/  @P1 IMAD.WIDE R16, R21, 0x4, R16 ;  /* 0x0000000415101825 */ /* 0x008fc400078e0210 */
[----:B------:R-:W3:Y:S04]  /*08d0*/  @P1 LDG.E R19, desc[UR6][R18.64] ;  /* 0x0000000612131981 */ /* 0x000ee8000c1e1900 */
[----:B------:R-:W3:Y:S01]  /*08e0*/  @P1 LDG.E R16, desc[UR6][R16.64] ;  /* 0x0000000610101981 */ /* 0x000ee2000c1e1900 */
[----:B----4-:R-:W-:Y:S01]  /*08f0*/  @P0 FADD R21, R20, -R13 ;  /* 0x8000000d14150221 */ /* 0x010fe20000000000 */
[----:B--2---:R-:W-:-:S03]  /*0900*/  @P0 FADD R20, R23, -R10 ;  /* 0x8000000a17140221 */ /* 0x004fc60000000000 */
[----:B------:R-:W-:-:S04]  /*0910*/  @P0 FFMA R21, R21, R21, R22 ;  /* 0x0000001515150223 */ /* 0x000fc80000000016 */
[----:B------:R-:W-:Y:S01]  /*0920*/  @P0 FFMA R22, R20, R20, R21 ;  /* 0x0000001414160223 */ /* 0x000fe20000000015 */
[----:B---3--:R-:W-:-:S04]  /*0930*/  @P1 FADD R11, R16, -R19 ;  /* 0x80000013100b1221 */ /* 0x008fc80000000000 */
[----:B------:R-:W-:-:S07]  /*0940*/  @P1 FFMA R22, R11, R11, R22 ;  /* 0x0000000b0b161223 */ /* 0x000fce0000000016 */
.L_x_4:
[----:B------:R-:W0:Y:S01]  /*0950*/  LDCU UR8, c[0x0][0x398] ;  /* 0x00007300ff0877ac */ /* 0x000e220008000800 */
[----:B------:R-:W-:Y:S01]  /*0960*/  VIADD R10, R9, 0x1 ;  /* 0x00000001090a7836 */ /* 0x000fe20000000000 */
[----:B------:R-:W-:-:S04]  /*0970*/  FSETP.GEU.AND P0, PT, R22, R7, PT ;  /* 0x000000071600720b */ /* 0x000fc80003f0e000 */
[----:B------:R-:W-:Y:S02]  /*0980*/  FSEL R7, R22, R7, !P0 ;  /* 0x0000000716077208 */ /* 0x000fe40004000000 */
[----:B------:R-:W-:Y:S02]  /*0990*/  SEL R2, R9, R2, !P0 ;  /* 0x0000000209027207 */ /* 0x000fe40004000000 */
[----:B0-----:R-:W-:-:S13]  /*09a0*/  ISETP.NE.AND P1, PT, R10, UR8, PT ;  /* 0x000000080a007c0c */ /* 0x001fda000bf25270 */
[----:B------:R-:W-:Y:S05]  /*09b0*/  @!P1 BRA `(.L_x_0) ;  /* 0x0000000400049947 */ /* 0x000fea0003800000 */
[----:B------:R-:W-:Y:S01]  /*09c0*/  MOV R9, R10 ;  /* 0x0000000a00097202 */ /* 0x000fe20000000f00 */
[----:B------:R-:W-:Y:S06]  /*09d0*/  BRA `(.L_x_6) ;  /* 0xfffffff400f47947 */ /* 0x000fec000383ffff */
.L_x_1:
[----:B------:R-:W-:Y:S01]  /*09e0*/  UISETP.GE.U32.AND UP0, UPT, UR4, 0x4, UPT ;  /* 0x000000040400788c */ /* 0x000fe2000bf06070 */
[----:B------:R-:W-:Y:S01]  /*09f0*/  IMAD.MOV.U32 R3, RZ, RZ, 0x501502f9 ;  /* 0x501502f9ff037424 */ /* 0x000fe200078e00ff */
[----:B------:R-:W-:Y:S01]  /*0a00*/  MOV R2, 0xffffffff ;  /* 0xffffffff00027802 */ /* 0x000fe20000000f00 */
[----:B------:R-:W-:Y:S01]  /*0a10*/  IMAD.MOV.U32 R5, RZ, RZ, RZ ;  /* 0x000000ffff057224 */ /* 0x000fe200078e00ff */
[----:B------:R-:W-:-:S05]  /*0a20*/  ULOP3.LUT UR5, UR4, 0x3, URZ, 0xc0, !UPT ;  /* 0x0000000304057892 */ /* 0x000fca000f8ec0ff */
[----:B------:R-:W-:Y:S07]  /*0a30*/  BRA.U !UP0, `(.L_x_7) ;  /* 0x0000000108bc7547 */ /* 0x000fee000b800000 */
[----:B------:R-:W-:Y:S01]  /*0a40*/  ULOP3.LUT UR4, UR4, 0x7ffffffc, URZ, 0xc0, !UPT ;  /* 0x7ffffffc04047892 */ /* 0x000fe2000f8ec0ff */
[----:B------:R-:W-:Y:S02]  /*0a50*/  HFMA2 R3, -RZ, RZ, 32.65625, 4.5359134674072265625e-05 ;  /* 0x501502f9ff037431 */ /* 0x000fe400000001ff */
[----:B------:R-:W-:Y:S01]  /*0a60*/  IMAD.MOV.U32 R2, RZ, RZ, -0x1 ;  /* 0xffffffffff027424 */ /* 0x000fe200078e00ff */
[----:B------:R-:W-:Y:S01]  /*0a70*/  MOV R4, RZ ;  /* 0x000000ff00047202 */ /* 0x000fe20000000f00 */
[----:B------:R-:W-:Y:S02]  /*0a80*/  UISETP.GT.AND UP0, UPT, UR4, URZ, UPT ;  /* 0x000000ff0400728c */ /* 0x000fe4000bf04270 */
[----:B------:R-:W-:-:S07]  /*0a90*/  IMAD.U32 R5, RZ, RZ, UR4 ;  /* 0x00000004ff057e24 */ /* 0x000fce000f8e00ff */
[----:B------:R-:W-:Y:S05]  /*0aa0*/  BRA.U !UP0, `(.L_x_8) ;  /* 0x0000000108887547 */ /* 0x000fea000b800000 */
[----:B------:R-:W-:Y:S02]  /*0ab0*/  IADD3 R6, PT, PT, R5, -R4, RZ ;  /* 0x8000000405067210 */ /* 0x000fe40007ffe0ff */
[----:B------:R-:W-:Y:S02]  /*0ac0*/  PLOP3.LUT P0, PT, PT, PT, PT, 0x80, 0x8 ;  /* 0x000000000008781c */ /* 0x000fe40003f0f070 */
[----:B------:R-:W-:-:S13]  /*0ad0*/  ISETP.GT.AND P1, PT, R6, 0xc, PT ;  /* 0x0000000c0600780c */ /* 0x000fda0003f24270 */
[----:B------:R-:W-:Y:S05]  /*0ae0*/  @!P1 BRA `(.L_x_9) ;  /* 0x0000000000449947 */ /* 0x000fea0003800000 */
[----:B------:R-:W-:Y:S01]  /*0af0*/  PLOP3.LUT P0, PT, PT, PT, PT, 0x8, 0x80 ;  /* 0x000000000080781c */ /* 0x000fe20003f0e170 */
[----:B------:R-:W-:-:S12]  /*0b00*/  VIADD R7, R5, 0xfffffff4 ;  /* 0xfffffff405077836 */ /* 0x000fd80000000000 */
.L_x_10:
[----:B------:R-:W-:-:S04]  /*0b10*/  FSETP.GT.AND P2, PT, R3, RZ, PT ;  /* 0x000000ff0300720b */ /* 0x000fc80003f44000 */
[----:B------:R-:W-:Y:S02]  /*0b20*/  FSEL R3, R3, RZ, !P2 ;  /* 0x000000ff03037208 */ /* 0x000fe40005000000 */
[----:B------:R-:W-:Y:S02]  /*0b30*/  SEL R2, R4, R2, P2 ;  /* 0x0000000204027207 */ /* 0x000fe40001000000 */
[----:B------:R-:W-:-:S04]  /*0b40*/  FSETP.GT.AND P3, PT, R3, RZ, PT ;  /* 0x000000ff0300720b */ /* 0x000fc80003f64000 */
[----:B------:R-:W-:-:S04]  /*0b50*/  FSEL R3, R3, RZ, !P3 ;  /* 0x000000ff03037208 */ /* 0x000fc80005800000 */
[----:B------:R-:W-:-:S04]  /*0b60*/  FSETP.GT.AND P4, PT, R3, RZ, PT ;  /* 0x000000ff0300720b */ /* 0x000fc80003f84000 */
[----:B------:R-:W-:Y:S02]  /*0b70*/  FSEL R3, R3, RZ, !P4 ;  /* 0x000000ff03037208 */ /* 0x000fe40006000000 */
[----:B------:R-:W-:Y:S02]  /*0b80*/  @P3 IADD3 R2, PT, PT, R4, 0x4, RZ ;  /* 0x0000000404023810 */ /* 0x000fe40007ffe0ff */
[----:B------:R-:W-:-:S04]  /*0b90*/  FSETP.GT.AND P1, PT, R3, RZ, PT ;  /* 0x000000ff0300720b */ /* 0x000fc80003f24000 */
[----:B------:R-:W-:Y:S01]  /*0ba0*/  FSEL R3, R3, RZ, !P1 ;  /* 0x000000ff03037208 */ /* 0x000fe20004800000 */
[----:B------:R-:W-:-:S08]  /*0bb0*/  @P4 VIADD R2, R4, 0x8 ;  /* 0x0000000804024836 */ /* 0x000fd00000000000 */
[C---:B------:R-:W-:Y:S01]  /*0bc0*/  @P1 IADD3 R2, PT, PT, R4.reuse, 0xc, RZ ;  /* 0x0000000c04021810 */ /* 0x040fe20007ffe0ff */
[----:B------:R-:W-:-:S05]  /*0bd0*/  VIADD R4, R4, 0x10 ;  /* 0x0000001004047836 */ /* 0x000fca0000000000 */
[----:B------:R-:W-:-:S13]  /*0be0*/  ISETP.GE.AND P2, PT, R4, R7, PT ;  /* 0x000000070400720c */ /* 0x000fda0003f46270 */
[----:B------:R-:W-:Y:S05]  /*0bf0*/  @!P2 BRA `(.L_x_10) ;  /* 0xfffffffc00c4a947 */ /* 0x000fea000383ffff */
.L_x_9:
[----:B------:R-:W-:-:S04]  /*0c00*/  IADD3 R6, PT, PT, R5, -R4, RZ ;  /* 0x8000000405067210 */ /* 0x000fc80007ffe0ff */
[----:B------:R-:W-:-:S13]  /*0c10*/  ISETP.GT.AND P1, PT, R6, 0x4, PT ;  /* 0x000000040600780c */ /* 0x000fda0003f24270 */
[----:B------:R-:W-:Y:S05]  /*0c20*/  @!P1 BRA `(.L_x_11) ;  /* 0x0000000000209947 */ /* 0x000fea0003800000 */
[C---:B------:R-:W-:Y:S02]  /*0c30*/  FSETP.GT.AND P1, PT, R3.reuse, RZ, PT ;  /* 0x000000ff0300720b */ /* 0x040fe40003f24000 */
[----:B------:R-:W-:Y:S02]  /*0c40*/  PLOP3.LUT P0, PT, PT, PT, PT, 0x8, 0x80 ;  /* 0x000000000080781c */ /* 0x000fe40003f0e170 */
[----:B------:R-:W-:Y:S02]  /*0c50*/  FSEL R3, R3, RZ, !P1 ;  /* 0x000000ff03037208 */ /* 0x000fe40004800000 */
[----:B------:R-:W-:Y:S02]  /*0c60*/  SEL R2, R4, R2, P1 ;  /* 0x0000000204027207 */ /* 0x000fe40000800000 */
[----:B------:R-:W-:-:S04]  /*0c70*/  FSETP.GT.AND P2, PT, R3, RZ, PT ;  /* 0x000000ff0300720b */ /* 0x000fc80003f44000 */
[----:B------:R-:W-:-:S09]  /*0c80*/  FSEL R3, R3, RZ, !P2 ;  /* 0x000000ff03037208 */ /* 0x000fd20005000000 */
[C---:B------:R-:W-:Y:S01]  /*0c90*/  @P2 VIADD R2, R4.reuse, 0x4 ;  /* 0x0000000404022836 */ /* 0x040fe20000000000 */
[----:B------:R-:W-:-:S07]  /*0ca0*/  IADD3 R4, PT, PT, R4, 0x8, RZ ;  /* 0x0000000804047810 */ /* 0x000fce0007ffe0ff */
.L_x_11:
[----:B------:R-:W-:-:S13]  /*0cb0*/  ISETP.NE.OR P0, PT, R4, R5, P0 ;  /* 0x000000050400720c */ /* 0x000fda0000705670 */
[----:B------:R-:W-:Y:S05]  /*0cc0*/  @!P0 BRA `(.L_x_7) ;  /* 0x0000000000188947 */ /* 0x000fea0003800000 */
.L_x_8:
[----:B------:R-:W-:-:S04]  /*0cd0*/  FSETP.GT.AND P1, PT, R3, RZ, PT ;  /* 0x000000ff0300720b */ /* 0x000fc80003f24000 */
[C---:B------:R-:W-:Y:S01]  /*0ce0*/  SEL R2, R4.reuse, R2, P1 ;  /* 0x0000000204027207 */ /* 0x040fe20000800000 */
[----:B------:R-:W-:Y:S01]  /*0cf0*/  VIADD R4, R4, 0x4 ;  /* 0x0000000404047836 */ /* 0x000fe20000000000 */
[----:B------:R-:W-:-:S04]  /*0d00*/  FSEL R3, R3, RZ, !P1 ;  /* 0x000000ff03037208 */ /* 0x000fc80004800000 */
[----:B------:R-:W-:-:S13]  /*0d10*/  ISETP.NE.AND P0, PT, R4, R5, PT ;  /* 0x000000050400720c */ /* 0x000fda0003f05270 */
[----:B------:R-:W-:Y:S05]  /*0d20*/  @P0 BRA `(.L_x_8) ;  /* 0xfffffffc00e80947 */ /* 0x000fea000383ffff */
.L_x_7:
[----:B------:R-:W-:-:S09]  /*0d30*/  UISETP.NE.AND UP0, UPT, UR5, URZ, UPT ;  /* 0x000000ff0500728c */ /* 0x000fd2000bf05270 */
[----:B------:R-:W-:Y:S05]  /*0d40*/  BRA.U !UP0, `(.L_x_0) ;  /* 0x0000000108207547 */ /* 0x000fea000b800000 */
[----:B------:R-:W-:-:S05]  /*0d50*/  UMOV UR4, URZ ;  /* 0x000000ff00047c82 */ /* 0x000fca0008000000 */
.L_x_12:
[----:B------:R-:W-:Y:S01]  /*0d60*/  UIADD3 UR4, UPT, UPT, UR4, 0x1, URZ ;  /* 0x0000000104047890 */ /* 0x000fe2000fffe0ff */
[----:B------:R-:W-:-:S03]  /*0d70*/  FSETP.GT.AND P0, PT, R3, RZ, PT ;  /* 0x000000ff0300720b */ /* 0x000fc60003f04000 */
[----:B------:R-:W-:Y:S01]  /*0d80*/  UISETP.NE.AND UP0, UPT, UR4, UR5, UPT ;  /* 0x000000050400728c */ /* 0x000fe2000bf05270 */
[----:B------:R-:W-:Y:S02]  /*0d90*/  SEL R2, R5, R2, P0 ;  /* 0x0000000205027207 */ /* 0x000fe40000000000 */
[----:B------:R-:W-:Y:S02]  /*0da0*/  FSEL R3, R3, RZ, !P0 ;  /* 0x000000ff03037208 */ /* 0x000fe40004000000 */
[----:B------:R-:W-:-:S04]  /*0db0*/  IADD3 R5, PT, PT, R5, 0x1, RZ ;  /* 0x0000000105057810 */ /* 0x000fc80007ffe0ff */
[----:B------:R-:W-:Y:S05]  /*0dc0*/  BRA.U UP0, `(.L_x_12) ;  /* 0xfffffffd00e47547 */ /* 0x000fea000b83ffff */
.L_x_0:
[----:B------:R-:W0:Y:S02]  /*0dd0*/  LDC.64 R4, c[0x0][0x390] ;  /* 0x0000e400ff047b82 */ /* 0x000e240000000a00 */
[----:B0-----:R-:W-:-:S05]  /*0de0*/  IMAD.WIDE R4, R0, 0x4, R4 ;  /* 0x0000000400047825 */ /* 0x001fca00078e0204 */
[----:B------:R-:W-:Y:S01]  /*0df0*/  STG.E desc[UR6][R4.64], R2 ;  /* 0x0000000204007986 */ /* 0x000fe2000c101906 */
[----:B------:R-:W-:Y:S05]  /*0e00*/  EXIT ;  /* 0x000000000000794d */ /* 0x000fea0003800000 */
.L_x_13:
[----:B------:R-:W-:-:S00]  /*0e10*/  BRA `(.L_x_13) ;  /* 0xfffffffc00fc7947 */ /* 0x000fc0000383ffff */
[----:B------:R-:W-:-:S00]  /*0e20*/  NOP ;  /* 0x0000000000007918 */ /* 0x000fc00000000000 */
        /* <DEDUP_REMOVED lines=13> */
.L_x_14:


//--------------------- .nv.shared.reserved.0     --------------------------
	.section	.nv.shared.reserved.0,"aw",@nobits
	.weak		__nv_reservedSMEM_offset_0_alias
	.size		__nv_reservedSMEM_offset_0_alias, 0, 64
	.other		__nv_reservedSMEM_offset_0_alias,@"STO_CUDA_RESERVED_SHARED STV_DEFAULT"
__nv_reservedSMEM_offset_0_alias:
	.zero		0
	.zero		64


//--------------------- .nv.constant0.kmeans_kernel --------------------------
	.section	.nv.constant0.kmeans_kernel,"a",@progbits
	.sectionflags	@""
	.align	4
.nv.constant0.kmeans_kernel:
	.zero		932


//--------------------- SYMBOLS --------------------------

	.type		.nv.reservedSmem.offset0,@object
	.size		.nv.reservedSmem.offset0,0x4
